//
// Generated by NVIDIA NVVM Compiler
//
// Compiler Build ID: CL-36424714
// Cuda compilation tools, release 13.0, V13.0.88
// Based on NVVM 20.0.0
//

.version 9.0
.target sm_100
.address_size 64

	// .globl	_Z10device_addIdEvPT_S1_S1_

.visible .entry _Z10device_addIdEvPT_S1_S1_(
	.param .u64 .ptr .align 1 _Z10device_addIdEvPT_S1_S1__param_0,
	.param .u64 .ptr .align 1 _Z10device_addIdEvPT_S1_S1__param_1,
	.param .u64 .ptr .align 1 _Z10device_addIdEvPT_S1_S1__param_2
)
{
	.reg .b32 	%r<2>;
	.reg .b64 	%rd<11>;
	.reg .b64 	%fd<4>;

	ld.param.u64 	%rd1, [_Z10device_addIdEvPT_S1_S1__param_0];
	ld.param.u64 	%rd2, [_Z10device_addIdEvPT_S1_S1__param_1];
	ld.param.u64 	%rd3, [_Z10device_addIdEvPT_S1_S1__param_2];
	cvta.to.global.u64 	%rd4, %rd3;
	cvta.to.global.u64 	%rd5, %rd2;
	cvta.to.global.u64 	%rd6, %rd1;
	mov.u32 	%r1, %tid.x;
	mul.wide.u32 	%rd7, %r1, 8;
	add.s64 	%rd8, %rd6, %rd7;
	ld.global.f64 	%fd1, [%rd8];
	add.s64 	%rd9, %rd5, %rd7;
	ld.global.f64 	%fd2, [%rd9];
	add.f64 	%fd3, %fd1, %fd2;
	add.s64 	%rd10, %rd4, %rd7;
	st.global.f64 	[%rd10], %fd3;
	ret;

}


// ===== COMPILED SASS (sm_100) =====

	.target	sm_100

	.elftype	@"ET_EXEC"


//--------------------- .note.nv.tkinfo           --------------------------
	.section	.note.nv.tkinfo,"",@"SHT_NOTE"
	.sectionflags	@"SHF_NOTE_NV_TKINFO"
	.tkinfo
        /*0018*/ 	.word	0x00000002
        /*0030*/ 	.string	""
        /*0030*/ 	.string	"ptxas"
        /*0030*/ 	.string	"Cuda compilation tools, release 13.0, V13.0.88"
        /*0030*/ 	.string	"Build cuda_13.0.r13.0/compiler.36424714_0"
        /*0030*/ 	.string	"-arch sm_100 -m 64 "



//--------------------- .note.nv.cuinfo           --------------------------
	.section	.note.nv.cuinfo,"",@"SHT_NOTE"
	.sectionflags	@"SHF_NOTE_NV_CUINFO"
        /*0018*/ 	.short	0x0002
        /*001a*/ 	.short	0x0064
        /*001c*/ 	.short	0x0082
	.zero		2


//--------------------- .nv.info                  --------------------------
	.section	.nv.info,"",@"SHT_CUDA_INFO"
	.align	4


	//----- nvinfo : EIATTR_REGCOUNT
	.align		4
        /*0000*/ 	.byte	0x04, 0x2f
        /*0002*/ 	.short	(.L_1 - .L_0)
	.align		4
.L_0:
        /*0004*/ 	.word	index@(_Z10device_addIdEvPT_S1_S1_)
        /*0008*/ 	.word	0x0000000e


	//----- nvinfo : EIATTR_FRAME_SIZE
	.align		4
.L_1:
        /*000c*/ 	.byte	0x04, 0x11
        /*000e*/ 	.short	(.L_3 - .L_2)
	.align		4
.L_2:
        /*0010*/ 	.word	index@(_Z10device_addIdEvPT_S1_S1_)
        /*0014*/ 	.word	0x00000000


	//----- nvinfo : EIATTR_MIN_STACK_SIZE
	.align		4
.L_3:
        /*0018*/ 	.byte	0x04, 0x12
        /*001a*/ 	.short	(.L_5 - .L_4)
	.align		4
.L_4:
        /*001c*/ 	.word	index@(_Z10device_addIdEvPT_S1_S1_)
        /*0020*/ 	.word	0x00000000
.L_5:


//--------------------- .nv.compat                --------------------------
	.section	.nv.compat,"",@"SHT_CUDA_COMPAT_INFO"
	.align	4
        /*0000*/ 	.byte	0x02, 0x09, 0x00, 0x00, 0x02, 0x02, 0x01, 0x00, 0x02, 0x05, 0x05, 0x00, 0x03, 0x07, 0x01, 0x01
        /*0010*/ 	.byte	0x02, 0x03, 0x00, 0x00, 0x02, 0x06, 0x01, 0x00, 0x04, 0x0b, 0x08, 0x00, 0x01, 0x00, 0x00, 0x00
        /*0020*/ 	.byte	0x00, 0x00, 0x00, 0x00


//--------------------- .nv.info._Z10device_addIdEvPT_S1_S1_ --------------------------
	.section	.nv.info._Z10device_addIdEvPT_S1_S1_,"",@"SHT_CUDA_INFO"
	.sectionflags	@""
	.align	4


	//----- nvinfo : EIATTR_CUDA_API_VERSION
	.align		4
        /*0000*/ 	.byte	0x04, 0x37
        /*0002*/ 	.short	(.L_7 - .L_6)
.L_6:
        /*0004*/ 	.word	0x00000082


	//----- nvinfo : EIATTR_KPARAM_INFO
	.align		4
.L_7:
        /*0008*/ 	.byte	0x04, 0x17
        /*000a*/ 	.short	(.L_9 - .L_8)
.L_8:
        /*000c*/ 	.word	0x00000000
        /*0010*/ 	.short	0x0002
        /*0012*/ 	.short	0x0010
        /*0014*/ 	.byte	0x00, 0xf5, 0x21, 0x00


	//----- nvinfo : EIATTR_KPARAM_INFO
	.align		4
.L_9:
        /*0018*/ 	.byte	0x04, 0x17
        /*001a*/ 	.short	(.L_11 - .L_10)
.L_10:
        /*001c*/ 	.word	0x00000000
        /*0020*/ 	.short	0x0001
        /*0022*/ 	.short	0x0008
        /*0024*/ 	.byte	0x00, 0xf5, 0x21, 0x00


	//----- nvinfo : EIATTR_KPARAM_INFO
	.align		4
.L_11:
        /*0028*/ 	.byte	0x04, 0x17
        /*002a*/ 	.short	(.L_13 - .L_12)
.L_12:
        /*002c*/ 	.word	0x00000000
        /*0030*/ 	.short	0x0000
        /*0032*/ 	.short	0x0000
        /*0034*/ 	.byte	0x00, 0xf5, 0x21, 0x00


	//----- nvinfo : EIATTR_SPARSE_MMA_MASK
	.align		4
.L_13:
        /*0038*/ 	.byte	0x03, 0x50
        /*003a*/ 	.short	0x0000


	//----- nvinfo : EIATTR_MAXREG_COUNT
	.align		4
        /*003c*/ 	.byte	0x03, 0x1b
        /*003e*/ 	.short	0x00ff


	//----- nvinfo : EIATTR_MERCURY_ISA_VERSION
	.align		4
        /*0040*/ 	.byte	0x03, 0x5f
        /*0042*/ 	.short	0x0101


	//----- nvinfo : EIATTR_VRC_CTA_INIT_COUNT
	.align		4
        /*0044*/ 	.byte	0x02, 0x4a
	.zero		1
	.zero		1


	//----- nvinfo : EIATTR_EXIT_INSTR_OFFSETS
	.align		4
        /*0048*/ 	.byte	0x04, 0x1c
        /*004a*/ 	.short	(.L_15 - .L_14)


	//   ....[0]....
.L_14:
        /*004c*/ 	.word	0x000000d0


	//----- nvinfo : EIATTR_CBANK_PARAM_SIZE
	.align		4
.L_15:
        /*0050*/ 	.byte	0x03, 0x19
        /*0052*/ 	.short	0x0018


	//----- nvinfo : EIATTR_PARAM_CBANK
	.align		4
        /*0054*/ 	.byte	0x04, 0x0a
        /*0056*/ 	.short	(.L_17 - .L_16)
	.align		4
.L_16:
        /*0058*/ 	.word	index@(.nv.constant0._Z10device_addIdEvPT_S1_S1_)
        /*005c*/ 	.short	0x0380
        /*005e*/ 	.short	0x0018


	//----- nvinfo : EIATTR_SW_WAR
	.align		4
.L_17:
        /*0060*/ 	.byte	0x04, 0x36
        /*0062*/ 	.short	(.L_19 - .L_18)
.L_18:
        /*0064*/ 	.word	0x00000008
.L_19:


//--------------------- .nv.callgraph             --------------------------
	.section	.nv.callgraph,"",@"SHT_CUDA_CALLGRAPH"
	.align	4
	.sectionentsize	8
	.align		4
        /*0000*/ 	.word	0x00000000
	.align		4
        /*0004*/ 	.word	0xffffffff
	.align		4
        /*0008*/ 	.word	0x00000000
	.align		4
        /*000c*/ 	.word	0xfffffffe
	.align		4
        /*0010*/ 	.word	0x00000000
	.align		4
        /*0014*/ 	.word	0xfffffffd
	.align		4
        /*0018*/ 	.word	0x00000000
	.align		4
        /*001c*/ 	.word	0xfffffffc


//--------------------- .text._Z10device_addIdEvPT_S1_S1_ --------------------------
	.section	.text._Z10device_addIdEvPT_S1_S1_,"ax",@progbits
	.align	128
        .global         _Z10device_addIdEvPT_S1_S1_
        .type           _Z10device_addIdEvPT_S1_S1_,@function
        .size           _Z10device_addIdEvPT_S1_S1_,(.L_x_1 - _Z10device_addIdEvPT_S1_S1_)
        .other          _Z10device_addIdEvPT_S1_S1_,@"STO_CUDA_ENTRY STV_DEFAULT"
_Z10device_addIdEvPT_S1_S1_:
.text._Z10device_addIdEvPT_S1_S1_:
[----:B------:R-:W-:Y:S01]  /*0000*/  LDC R1, c[0x0][0x37c] ;  /* 0x0000df00ff017b82 */ /* 0x000fe20000000800 */
[----:B------:R-:W0:Y:S07]  /*0010*/  S2R R11, SR_TID.X ;  /* 0x00000000000b7919 */ /* 0x000e2e0000002100 */
[----:B------:R-:W0:Y:S01]  /*0020*/  LDC.64 R2, c[0x0][0x380] ;  /* 0x0000e000ff027b82 */ /* 0x000e220000000a00 */
[----:B------:R-:W1:Y:S07]  /*0030*/  LDCU.64 UR4, c[0x0][0x358] ;  /* 0x00006b00ff0477ac */ /* 0x000e6e0008000a00 */
[----:B------:R-:W2:Y:S08]  /*0040*/  LDC.64 R4, c[0x0][0x388] ;  /* 0x0000e200ff047b82 */ /* 0x000eb00000000a00 */
[----:B------:R-:W3:Y:S01]  /*0050*/  LDC.64 R8, c[0x0][0x390] ;  /* 0x0000e400ff087b82 */ /* 0x000ee20000000a00 */
[----:B0-----:R-:W-:-:S04]  /*0060*/  IMAD.WIDE.U32 R2, R11, 0x8, R2 ;  /* 0x000000080b027825 */ /* 0x001fc800078e0002 */
[C---:B--2---:R-:W-:Y:S02]  /*0070*/  IMAD.WIDE.U32 R4, R11.reuse, 0x8, R4 ;  /* 0x000000080b047825 */ /* 0x044fe400078e0004 */
[----:B-1----:R-:W2:Y:S04]  /*0080*/  LDG.E.64 R2, desc[UR4][R2.64] ;  /* 0x0000000402027981 */ /* 0x002ea8000c1e1b00 */
[----:B------:R-:W2:Y:S01]  /*0090*/  LDG.E.64 R4, desc[UR4][R4.64] ;  /* 0x0000000404047981 */ /* 0x000ea2000c1e1b00 */
[----:B---3--:R-:W-:Y:S01]  /*00a0*/  IMAD.WIDE.U32 R8, R11, 0x8, R8 ;  /* 0x000000080b087825 */ /* 0x008fe200078e0008 */
[----:B--2---:R-:W-:-:S07]  /*00b0*/  DADD R6, R2, R4 ;  /* 0x0000000002067229 */ /* 0x004fce0000000004 */
[----:B------:R-:W-:Y:S01]  /*00c0*/  STG.E.64 desc[UR4][R8.64], R6 ;  /* 0x0000000608007986 */ /* 0x000fe2000c101b04 */
[----:B------:R-:W-:Y:S05]  /*00d0*/  EXIT ;  /* 0x000000000000794d */ /* 0x000fea0003800000 */
.L_x_0:
[----:B------:R-:W-:-:S00]  /*00e0*/  BRA `(.L_x_0) ;  /* 0xfffffffc00fc7947 */ /* 0x000fc0000383ffff */
[----:B------:R-:W-:-:S00]  /*00f0*/  NOP ;  /* 0x0000000000007918 */ /* 0x000fc00000000000 */
        /* <DEDUP_REMOVED lines=8> */
.L_x_1:


//--------------------- .nv.shared.reserved.0     --------------------------
	.section	.nv.shared.reserved.0,"aw",@nobits
	.weak		__nv_reservedSMEM_offset_0_alias
	.size		__nv_reservedSMEM_offset_0_alias, 0, 64
	.other		__nv_reservedSMEM_offset_0_alias,@"STO_CUDA_RESERVED_SHARED STV_DEFAULT"
__nv_reservedSMEM_offset_0_alias:
	.zero		0
	.zero		64


//--------------------- .nv.constant0._Z10device_addIdEvPT_S1_S1_ --------------------------
	.section	.nv.constant0._Z10device_addIdEvPT_S1_S1_,"a",@progbits
	.sectionflags	@""
	.align	4
.nv.constant0._Z10device_addIdEvPT_S1_S1_:
	.zero		920


//--------------------- SYMBOLS --------------------------

	.type		.nv.reservedSmem.offset0,@object
	.size		.nv.reservedSmem.offset0,0x4
